	.headerflags	@"EF_CUDA_TEXMODE_UNIFIED EF_CUDA_64BIT_ADDRESS EF_CUDA_ACCELERATORS EF_CUDA_SM90 EF_CUDA_VIRTUAL_SM(EF_CUDA_SM90)"
	.elftype	@"ET_EXEC"


//--------------------- .nv.info                  --------------------------
	.section	.nv.info,"",@"SHT_CUDA_INFO"
	.align	4


	//----- nvinfo : EIATTR_REGCOUNT
	.align		4
        /*0000*/ 	.byte	0x04, 0x2f
        /*0002*/ 	.short	(.L_1 - .L_0)
	.align		4
.L_0:
        /*0004*/ 	.word	index@(triton_poi_fused_ge_ones_like_where_zeros_like_0)
        /*0008*/ 	.word	0x0000000a


	//----- nvinfo : EIATTR_MIN_STACK_SIZE
	.align		4
.L_1:
        /*000c*/ 	.byte	0x04, 0x12
        /*000e*/ 	.short	(.L_3 - .L_2)
	.align		4
.L_2:
        /*0010*/ 	.word	index@(triton_poi_fused_ge_ones_like_where_zeros_like_0)
        /*0014*/ 	.word	0x00000000


	//----- nvinfo : EIATTR_FRAME_SIZE
	.align		4
.L_3:
        /*0018*/ 	.byte	0x04, 0x11
        /*001a*/ 	.short	(.L_5 - .L_4)
	.align		4
.L_4:
        /*001c*/ 	.word	index@(triton_poi_fused_ge_ones_like_where_zeros_like_0)
        /*0020*/ 	.word	0x00000000


	//----- nvinfo : EIATTR_MIN_STACK_SIZE
	.align		4
.L_5:
        /*0024*/ 	.byte	0x04, 0x12
        /*0026*/ 	.short	(.L_7 - .L_6)
	.align		4
.L_6:
        /*0028*/ 	.word	index@(triton_poi_fused_ge_ones_like_where_zeros_like_0)
        /*002c*/ 	.word	0x00000000
.L_7:


//--------------------- .nv.info.triton_poi_fused_ge_ones_like_where_zeros_like_0 --------------------------
	.section	.nv.info.triton_poi_fused_ge_ones_like_where_zeros_like_0,"",@"SHT_CUDA_INFO"
	.sectionflags	@""
	.align	4


	//----- nvinfo : EIATTR_CUDA_API_VERSION
	.align		4
        /*0000*/ 	.byte	0x04, 0x37
        /*0002*/ 	.short	(.L_9 - .L_8)
.L_8:
        /*0004*/ 	.word	0x0000007c


	//----- nvinfo : EIATTR_KPARAM_INFO
	.align		4
.L_9:
        /*0008*/ 	.byte	0x04, 0x17
        /*000a*/ 	.short	(.L_11 - .L_10)
.L_10:
        /*000c*/ 	.word	0x00000000
        /*0010*/ 	.short	0x0002
        /*0012*/ 	.short	0x0010
        /*0014*/ 	.byte	0x00, 0xf0, 0x11, 0x00


	//----- nvinfo : EIATTR_KPARAM_INFO
	.align		4
.L_11:
        /*0018*/ 	.byte	0x04, 0x17
        /*001a*/ 	.short	(.L_13 - .L_12)
.L_12:
        /*001c*/ 	.word	0x00000000
        /*0020*/ 	.short	0x0001
        /*0022*/ 	.short	0x0008
        /*0024*/ 	.byte	0x00, 0xf4, 0x21, 0x00


	//----- nvinfo : EIATTR_KPARAM_INFO
	.align		4
.L_13:
        /*0028*/ 	.byte	0x04, 0x17
        /*002a*/ 	.short	(.L_15 - .L_14)
.L_14:
        /*002c*/ 	.word	0x00000000
        /*0030*/ 	.short	0x0000
        /*0032*/ 	.short	0x0000
        /*0034*/ 	.byte	0x00, 0xf4, 0x21, 0x00


	//----- nvinfo : EIATTR_SPARSE_MMA_MASK
	.align		4
.L_15:
        /*0038*/ 	.byte	0x03, 0x50
        /*003a*/ 	.short	0x0000


	//----- nvinfo : EIATTR_MAXREG_COUNT
	.align		4
        /*003c*/ 	.byte	0x03, 0x1b
        /*003e*/ 	.short	0x00ff


	//----- nvinfo : EIATTR_EXIT_INSTR_OFFSETS
	.align		4
        /*0040*/ 	.byte	0x04, 0x1c
        /*0042*/ 	.short	(.L_17 - .L_16)


	//   ....[0]....
.L_16:
        /*0044*/ 	.word	0x00000110


	//   ....[1]....
        /*0048*/ 	.word	0x00000150


	//----- nvinfo : EIATTR_REQNTID
	.align		4
.L_17:
        /*004c*/ 	.byte	0x04, 0x10
        /*004e*/ 	.short	(.L_19 - .L_18)
.L_18:
        /*0050*/ 	.word	0x00000080
        /*0054*/ 	.word	0x00000001
        /*0058*/ 	.word	0x00000001


	//----- nvinfo : EIATTR_CRS_STACK_SIZE
	.align		4
.L_19:
        /*005c*/ 	.byte	0x04, 0x1e
        /*005e*/ 	.short	(.L_21 - .L_20)
.L_20:
        /*0060*/ 	.word	0x00000000


	//----- nvinfo : EIATTR_CBANK_PARAM_SIZE
	.align		4
.L_21:
        /*0064*/ 	.byte	0x03, 0x19
        /*0066*/ 	.short	0x0014


	//----- nvinfo : EIATTR_PARAM_CBANK
	.align		4
        /*0068*/ 	.byte	0x04, 0x0a
        /*006a*/ 	.short	(.L_23 - .L_22)
	.align		4
.L_22:
        /*006c*/ 	.word	index@(.nv.constant0.triton_poi_fused_ge_ones_like_where_zeros_like_0)
        /*0070*/ 	.short	0x0210
        /*0072*/ 	.short	0x0014


	//----- nvinfo : EIATTR_SW_WAR
	.align		4
.L_23:
        /*0074*/ 	.byte	0x04, 0x36
        /*0076*/ 	.short	(.L_25 - .L_24)
.L_24:
        /*0078*/ 	.word	0x00000008
.L_25:


//--------------------- .nv.callgraph             --------------------------
	.section	.nv.callgraph,"",@"SHT_CUDA_CALLGRAPH"
	.align	4
	.sectionentsize	8
	.align		4
        /*0000*/ 	.word	0x00000000
	.align		4
        /*0004*/ 	.word	0xffffffff
	.align		4
        /*0008*/ 	.word	0x00000000
	.align		4
        /*000c*/ 	.word	0xfffffffe
	.align		4
        /*0010*/ 	.word	0x00000000
	.align		4
        /*0014*/ 	.word	0xfffffffd
	.align		4
        /*0018*/ 	.word	0x00000000
	.align		4
        /*001c*/ 	.word	0xfffffffc


//--------------------- .text.triton_poi_fused_ge_ones_like_where_zeros_like_0 --------------------------
	.section	.text.triton_poi_fused_ge_ones_like_where_zeros_like_0,"ax",@progbits
	.align	128
        .global         triton_poi_fused_ge_ones_like_where_zeros_like_0
        .type           triton_poi_fused_ge_ones_like_where_zeros_like_0,@function
        .size           triton_poi_fused_ge_ones_like_where_zeros_like_0,(.L_x_3 - triton_poi_fused_ge_ones_like_where_zeros_like_0)
        .other          triton_poi_fused_ge_ones_like_where_zeros_like_0,@"STO_CUDA_ENTRY STV_DEFAULT"
triton_poi_fused_ge_ones_like_where_zeros_like_0:
.text.triton_poi_fused_ge_ones_like_where_zeros_like_0:
[----:B------:R-:W0:Y:S02]  /*0000*/  LDC R1, c[0x0][0x28] ;  /* 0x00000a00ff017b82 */ /* 0x000e240000000800 */
[----:B------:R-:W1:Y:S01]  /*0010*/  S2R R0, SR_TID.X ;  /* 0x0000000000007919 */ /* 0x000e620000002100 */
[----:B------:R-:W2:Y:S01]  /*0020*/  LDC.64 R4, c[0x0][0x218] ;  /* 0x00008600ff047b82 */ /* 0x000ea20000000a00 */
[----:B------:R-:W-:Y:S01]  /*0030*/  ULDC.64 UR4, c[0x0][0x208] ;  /* 0x0000820000047ab9 */ /* 0x000fe20000000a00 */
[----:B------:R-:W-:Y:S01]  /*0040*/  BSSY B0, `(.L_x_0) ;  /* 0x000000c000007945 */ /* 0x000fe20003800000 */
[----:B------:R-:W3:Y:S01]  /*0050*/  S2R R7, SR_CTAID.X ;  /* 0x0000000000077919 */ /* 0x000ee20000002500 */
[----:B------:R-:W-:Y:S01]  /*0060*/  CS2R R2, SRZ ;  /* 0x0000000000027805 */ /* 0x000fe2000001ff00 */
[----:B-1----:R-:W-:-:S05]  /*0070*/  IMAD.SHL.U32 R0, R0, 0x2, RZ ;  /* 0x0000000200007824 */ /* 0x002fca00078e00ff */
[----:B------:R-:W-:-:S05]  /*0080*/  LOP3.LUT R0, R0, 0xfe, RZ, 0xc0, !PT ;  /* 0x000000fe00007812 */ /* 0x000fca00078ec0ff */
[----:B---3--:R-:W-:-:S04]  /*0090*/  IMAD R7, R7, 0x100, R0 ;  /* 0x0000010007077824 */ /* 0x008fc800078e0200 */
[C---:B--2---:R-:W-:Y:S01]  /*00a0*/  IMAD.WIDE R4, R7.reuse, 0x4, R4 ;  /* 0x0000000407047825 */ /* 0x044fe200078e0204 */
[----:B------:R-:W-:-:S13]  /*00b0*/  ISETP.GE.AND P0, PT, R7, 0x100, PT ;  /* 0x000001000700780c */ /* 0x000fda0003f06270 */
[----:B------:R-:W-:Y:S05]  /*00c0*/  @P0 BRA `(.L_x_1) ;  /* 0x00000000000c0947 */ /* 0x000fea0003800000 */
[----:B------:R-:W1:Y:S02]  /*00d0*/  LDC.64 R2, c[0x0][0x210] ;  /* 0x00008400ff027b82 */ /* 0x000e640000000a00 */
[----:B-1----:R-:W-:-:S06]  /*00e0*/  IMAD.WIDE R2, R7, 0x4, R2 ;  /* 0x0000000407027825 */ /* 0x002fcc00078e0202 */
[----:B------:R-:W5:Y:S02]  /*00f0*/  LDG.E.64 R2, desc[UR4][R2.64] ;  /* 0x0000000402027981 */ /* 0x000f64000c1e1b00 */
.L_x_1:
[----:B------:R-:W-:Y:S05]  /*0100*/  BSYNC B0 ;  /* 0x0000000000007941 */ /* 0x000fea0003800000 */
.L_x_0:
[----:B------:R-:W-:Y:S05]  /*0110*/  @P0 EXIT ;  /* 0x000000000000094d */ /* 0x000fea0003800000 */
[----:B-----5:R-:W-:Y:S02]  /*0120*/  FSET.BF.GE.AND R2, R2, 0.5, PT ;  /* 0x3f0000000202780a */ /* 0x020fe40003806000 */
[----:B------:R-:W-:-:S05]  /*0130*/  FSET.BF.GE.AND R3, R3, 0.5, PT ;  /* 0x3f0000000303780a */ /* 0x000fca0003806000 */
[----:B------:R-:W-:Y:S01]  /*0140*/  STG.E.64 desc[UR4][R4.64], R2 ;  /* 0x0000000204007986 */ /* 0x000fe2000c101b04 */
[----:B------:R-:W-:Y:S05]  /*0150*/  EXIT ;  /* 0x000000000000794d */ /* 0x000fea0003800000 */
.L_x_2:
[----:B------:R-:W-:-:S00]  /*0160*/  BRA `(.L_x_2) ;  /* 0xfffffffc00fc7947 */ /* 0x000fc0000383ffff */
[----:B------:R-:W-:-:S00]  /*0170*/  NOP ;  /* 0x0000000000007918 */ /* 0x000fc00000000000 */
        /* <DEDUP_REMOVED lines=8> */
.L_x_3:


//--------------------- .nv.constant0.triton_poi_fused_ge_ones_like_where_zeros_like_0 --------------------------
	.section	.nv.constant0.triton_poi_fused_ge_ones_like_where_zeros_like_0,"a",@progbits
	.sectionflags	@""
	.align	4
.nv.constant0.triton_poi_fused_ge_ones_like_where_zeros_like_0:
	.zero		548
